//
// Generated by NVIDIA NVVM Compiler
//
// Compiler Build ID: CL-36424714
// Cuda compilation tools, release 13.0, V13.0.88
// Based on NVVM 20.0.0
//

.version 9.0
.target sm_100
.address_size 64

	// .globl	_Z11IntmaxaddT4Piii
// _ZZ11IntmaxaddT4PiiiE1c has been demoted

.visible .entry _Z11IntmaxaddT4Piii(
	.param .u64 .ptr .align 1 _Z11IntmaxaddT4Piii_param_0,
	.param .u32 _Z11IntmaxaddT4Piii_param_1,
	.param .u32 _Z11IntmaxaddT4Piii_param_2
)
{
	.reg .pred 	%p<17>;
	.reg .b32 	%r<191>;
	.reg .b64 	%rd<23>;
	// demoted variable
	.shared .align 4 .b8 _ZZ11IntmaxaddT4PiiiE1c[2000];
	ld.param.u64 	%rd2, [_Z11IntmaxaddT4Piii_param_0];
	ld.param.u32 	%r95, [_Z11IntmaxaddT4Piii_param_1];
	ld.param.u32 	%r96, [_Z11IntmaxaddT4Piii_param_2];
	cvta.to.global.u64 	%rd1, %rd2;
	mov.u32 	%r98, %nctaid.x;
	div.u32 	%r99, 120000, %r98;
	mov.u32 	%r100, %ctaid.x;
	mul.lo.s32 	%r1, %r99, %r100;
	mov.u32 	%r2, %tid.x;
	add.s32 	%r187, %r1, %r2;
	add.s32 	%r4, %r1, %r99;
	setp.ge.s32 	%p1, %r187, %r4;
	mov.b32 	%r165, 0;
	@%p1 bra 	$L__BB0_7;
	add.s32 	%r103, %r187, %r96;
	max.s32 	%r104, %r4, %r103;
	setp.lt.s32 	%p2, %r103, %r4;
	selp.u32 	%r105, 1, 0, %p2;
	add.s32 	%r106, %r103, %r105;
	sub.s32 	%r107, %r104, %r106;
	div.u32 	%r108, %r107, %r96;
	add.s32 	%r109, %r108, %r105;
	add.s32 	%r5, %r109, 1;
	and.b32  	%r6, %r5, 3;
	setp.lt.u32 	%p3, %r109, 3;
	mov.b32 	%r165, 0;
	mov.u32 	%r168, %r187;
	@%p3 bra 	$L__BB0_4;
	and.b32  	%r111, %r5, -4;
	shl.b32 	%r7, %r96, 2;
	shl.b32 	%r112, %r2, 1;
	add.s32 	%r167, %r1, %r112;
	shl.b32 	%r113, %r96, 1;
	add.s32 	%r172, %r167, %r113;
	mad.lo.s32 	%r171, %r96, 3, %r167;
	add.s32 	%r170, %r167, %r96;
	shl.b32 	%r114, %r2, 2;
	mov.u32 	%r115, _ZZ11IntmaxaddT4PiiiE1c;
	add.s32 	%r169, %r115, %r114;
	shl.b32 	%r13, %r96, 4;
	shl.b32 	%r14, %r96, 3;
	mul.lo.s32 	%r15, %r96, 12;
	neg.s32 	%r166, %r111;
	mov.b32 	%r165, 0;
	mov.u32 	%r168, %r187;
$L__BB0_3:
	.pragma "nounroll";
	mul.wide.u32 	%rd3, %r167, 4;
	add.s64 	%rd4, %rd1, %rd3;
	ld.global.u32 	%r116, [%rd4];
	st.shared.u32 	[%r169], %r116;
	mul.wide.u32 	%rd5, %r170, 4;
	add.s64 	%rd6, %rd1, %rd5;
	ld.global.u32 	%r117, [%rd6];
	add.s32 	%r118, %r169, %r7;
	st.shared.u32 	[%r118], %r117;
	mul.wide.u32 	%rd7, %r172, 4;
	add.s64 	%rd8, %rd1, %rd7;
	ld.global.u32 	%r119, [%rd8];
	add.s32 	%r120, %r169, %r14;
	st.shared.u32 	[%r120], %r119;
	mul.wide.u32 	%rd9, %r171, 4;
	add.s64 	%rd10, %rd1, %rd9;
	ld.global.u32 	%r121, [%rd10];
	add.s32 	%r122, %r169, %r15;
	st.shared.u32 	[%r122], %r121;
	add.s32 	%r165, %r165, %r7;
	add.s32 	%r172, %r172, %r7;
	add.s32 	%r171, %r171, %r7;
	add.s32 	%r170, %r170, %r7;
	add.s32 	%r169, %r169, %r13;
	add.s32 	%r168, %r168, %r7;
	add.s32 	%r167, %r167, %r7;
	add.s32 	%r166, %r166, 4;
	setp.eq.s32 	%p4, %r166, 0;
	@%p4 bra 	$L__BB0_4;
	bra.uni 	$L__BB0_3;
$L__BB0_4:
	setp.eq.s32 	%p5, %r6, 0;
	@%p5 bra 	$L__BB0_7;
	add.s32 	%r123, %r2, %r165;
	shl.b32 	%r124, %r123, 2;
	mov.u32 	%r125, _ZZ11IntmaxaddT4PiiiE1c;
	add.s32 	%r163, %r125, %r124;
	shl.b32 	%r21, %r96, 2;
	add.s32 	%r162, %r2, %r168;
	neg.s32 	%r161, %r6;
$L__BB0_6:
	.pragma "nounroll";
	mul.wide.u32 	%rd11, %r162, 4;
	add.s64 	%rd12, %rd1, %rd11;
	ld.global.u32 	%r126, [%rd12];
	st.shared.u32 	[%r163], %r126;
	add.s32 	%r165, %r165, %r96;
	add.s32 	%r163, %r163, %r21;
	add.s32 	%r162, %r162, %r96;
	add.s32 	%r161, %r161, 1;
	setp.ne.s32 	%p6, %r161, 0;
	@%p6 bra 	$L__BB0_6;
$L__BB0_7:
	setp.lt.s32 	%p7, %r95, 1;
	@%p7 bra 	$L__BB0_13;
	shl.b32 	%r128, %r2, 2;
	mov.u32 	%r129, _ZZ11IntmaxaddT4PiiiE1c;
	add.s32 	%r33, %r129, %r128;
	add.s32 	%r34, %r165, %r2;
	mov.b32 	%r174, 0;
	mov.u32 	%r175, %r174;
$L__BB0_9:
	setp.ge.u32 	%p8, %r2, %r34;
	ld.shared.u32 	%r130, [%r33];
	add.s32 	%r131, %r130, 10;
	max.s32 	%r174, %r174, %r131;
	@%p8 bra 	$L__BB0_12;
	mov.u32 	%r176, %r174;
	mov.u32 	%r177, %r2;
$L__BB0_11:
	shl.b32 	%r132, %r177, 2;
	add.s32 	%r134, %r129, %r132;
	ld.shared.u32 	%r174, [%r134];
	add.s32 	%r135, %r174, 2;
	max.s32 	%r136, %r176, %r135;
	st.shared.u32 	[%r134], %r136;
	add.s32 	%r177, %r177, %r96;
	setp.lt.u32 	%p9, %r177, %r34;
	mov.u32 	%r176, %r174;
	@%p9 bra 	$L__BB0_11;
$L__BB0_12:
	add.s32 	%r175, %r175, 1;
	setp.eq.s32 	%p10, %r175, %r95;
	@%p10 bra 	$L__BB0_13;
	bra.uni 	$L__BB0_9;
$L__BB0_13:
	setp.ge.s32 	%p11, %r187, %r4;
	@%p11 bra 	$L__BB0_20;
	add.s32 	%r138, %r187, %r96;
	max.s32 	%r139, %r4, %r138;
	setp.lt.s32 	%p12, %r138, %r4;
	selp.u32 	%r140, 1, 0, %p12;
	add.s32 	%r141, %r138, %r140;
	sub.s32 	%r142, %r139, %r141;
	div.u32 	%r143, %r142, %r96;
	add.s32 	%r144, %r143, %r140;
	add.s32 	%r51, %r144, 1;
	and.b32  	%r52, %r51, 3;
	setp.lt.u32 	%p13, %r144, 3;
	mov.b32 	%r186, 0;
	@%p13 bra 	$L__BB0_17;
	and.b32  	%r186, %r51, -4;
	neg.s32 	%r185, %r186;
	shl.b32 	%r145, %r2, 2;
	mov.u32 	%r146, _ZZ11IntmaxaddT4PiiiE1c;
	add.s32 	%r147, %r145, %r146;
	add.s32 	%r184, %r147, 8;
	shl.b32 	%r56, %r96, 2;
	shl.b32 	%r148, %r2, 1;
	add.s32 	%r179, %r1, %r148;
	add.s32 	%r182, %r179, %r96;
	shl.b32 	%r149, %r96, 1;
	add.s32 	%r181, %r179, %r149;
	mad.lo.s32 	%r180, %r96, 3, %r179;
$L__BB0_16:
	.pragma "nounroll";
	ld.shared.u32 	%r150, [%r184+-8];
	mul.wide.u32 	%rd13, %r179, 4;
	add.s64 	%rd14, %rd1, %rd13;
	st.global.u32 	[%rd14], %r150;
	ld.shared.u32 	%r151, [%r184+-4];
	mul.wide.u32 	%rd15, %r182, 4;
	add.s64 	%rd16, %rd1, %rd15;
	st.global.u32 	[%rd16], %r151;
	ld.shared.u32 	%r152, [%r184];
	mul.wide.u32 	%rd17, %r181, 4;
	add.s64 	%rd18, %rd1, %rd17;
	st.global.u32 	[%rd18], %r152;
	ld.shared.u32 	%r153, [%r184+4];
	mul.wide.u32 	%rd19, %r180, 4;
	add.s64 	%rd20, %rd1, %rd19;
	st.global.u32 	[%rd20], %r153;
	add.s32 	%r185, %r185, 4;
	add.s32 	%r184, %r184, 16;
	add.s32 	%r187, %r187, %r56;
	add.s32 	%r182, %r182, %r56;
	add.s32 	%r181, %r181, %r56;
	add.s32 	%r180, %r180, %r56;
	add.s32 	%r179, %r179, %r56;
	setp.ne.s32 	%p14, %r185, 0;
	@%p14 bra 	$L__BB0_16;
$L__BB0_17:
	setp.eq.s32 	%p15, %r52, 0;
	@%p15 bra 	$L__BB0_20;
	add.s32 	%r154, %r2, %r186;
	shl.b32 	%r155, %r154, 2;
	mov.u32 	%r156, _ZZ11IntmaxaddT4PiiiE1c;
	add.s32 	%r190, %r156, %r155;
	add.s32 	%r189, %r2, %r187;
	neg.s32 	%r188, %r52;
$L__BB0_19:
	.pragma "nounroll";
	ld.shared.u32 	%r157, [%r190];
	mul.wide.u32 	%rd21, %r189, 4;
	add.s64 	%rd22, %rd1, %rd21;
	st.global.u32 	[%rd22], %r157;
	add.s32 	%r190, %r190, 4;
	add.s32 	%r189, %r189, %r96;
	add.s32 	%r188, %r188, 1;
	setp.ne.s32 	%p16, %r188, 0;
	@%p16 bra 	$L__BB0_19;
$L__BB0_20:
	ret;

}


// ===== COMPILED SASS (sm_100) =====

	.target	sm_100

	.elftype	@"ET_EXEC"


//--------------------- .note.nv.tkinfo           --------------------------
	.section	.note.nv.tkinfo,"",@"SHT_NOTE"
	.sectionflags	@"SHF_NOTE_NV_TKINFO"
	.tkinfo
        /*0018*/ 	.word	0x00000002
        /*0030*/ 	.string	""
        /*0030*/ 	.string	"ptxas"
        /*0030*/ 	.string	"Cuda compilation tools, release 13.0, V13.0.88"
        /*0030*/ 	.string	"Build cuda_13.0.r13.0/compiler.36424714_0"
        /*0030*/ 	.string	"-arch sm_100 -m 64 "



//--------------------- .note.nv.cuinfo           --------------------------
	.section	.note.nv.cuinfo,"",@"SHT_NOTE"
	.sectionflags	@"SHF_NOTE_NV_CUINFO"
        /*0018*/ 	.short	0x0002
        /*001a*/ 	.short	0x0064
        /*001c*/ 	.short	0x0082
	.zero		2


//--------------------- .nv.info                  --------------------------
	.section	.nv.info,"",@"SHT_CUDA_INFO"
	.align	4


	//----- nvinfo : EIATTR_REGCOUNT
	.align		4
        /*0000*/ 	.byte	0x04, 0x2f
        /*0002*/ 	.short	(.L_1 - .L_0)
	.align		4
.L_0:
        /*0004*/ 	.word	index@(_Z11IntmaxaddT4Piii)
        /*0008*/ 	.word	0x00000020


	//----- nvinfo : EIATTR_FRAME_SIZE
	.align		4
.L_1:
        /*000c*/ 	.byte	0x04, 0x11
        /*000e*/ 	.short	(.L_3 - .L_2)
	.align		4
.L_2:
        /*0010*/ 	.word	index@(_Z11IntmaxaddT4Piii)
        /*0014*/ 	.word	0x00000000


	//----- nvinfo : EIATTR_MIN_STACK_SIZE
	.align		4
.L_3:
        /*0018*/ 	.byte	0x04, 0x12
        /*001a*/ 	.short	(.L_5 - .L_4)
	.align		4
.L_4:
        /*001c*/ 	.word	index@(_Z11IntmaxaddT4Piii)
        /*0020*/ 	.word	0x00000000
.L_5:


//--------------------- .nv.compat                --------------------------
	.section	.nv.compat,"",@"SHT_CUDA_COMPAT_INFO"
	.align	4
        /*0000*/ 	.byte	0x02, 0x09, 0x00, 0x00, 0x02, 0x02, 0x01, 0x00, 0x02, 0x05, 0x05, 0x00, 0x03, 0x07, 0x01, 0x01
        /*0010*/ 	.byte	0x02, 0x03, 0x00, 0x00, 0x02, 0x06, 0x01, 0x00, 0x04, 0x0b, 0x08, 0x00, 0x09, 0x00, 0x00, 0x00
        /*0020*/ 	.byte	0x00, 0x00, 0x00, 0x00


//--------------------- .nv.info._Z11IntmaxaddT4Piii --------------------------
	.section	.nv.info._Z11IntmaxaddT4Piii,"",@"SHT_CUDA_INFO"
	.sectionflags	@""
	.align	4


	//----- nvinfo : EIATTR_CUDA_API_VERSION
	.align		4
        /*0000*/ 	.byte	0x04, 0x37
        /*0002*/ 	.short	(.L_7 - .L_6)
.L_6:
        /*0004*/ 	.word	0x00000082


	//----- nvinfo : EIATTR_KPARAM_INFO
	.align		4
.L_7:
        /*0008*/ 	.byte	0x04, 0x17
        /*000a*/ 	.short	(.L_9 - .L_8)
.L_8:
        /*000c*/ 	.word	0x00000000
        /*0010*/ 	.short	0x0002
        /*0012*/ 	.short	0x000c
        /*0014*/ 	.byte	0x00, 0xf0, 0x11, 0x00


	//----- nvinfo : EIATTR_KPARAM_INFO
	.align		4
.L_9:
        /*0018*/ 	.byte	0x04, 0x17
        /*001a*/ 	.short	(.L_11 - .L_10)
.L_10:
        /*001c*/ 	.word	0x00000000
        /*0020*/ 	.short	0x0001
        /*0022*/ 	.short	0x0008
        /*0024*/ 	.byte	0x00, 0xf0, 0x11, 0x00


	//----- nvinfo : EIATTR_KPARAM_INFO
	.align		4
.L_11:
        /*0028*/ 	.byte	0x04, 0x17
        /*002a*/ 	.short	(.L_13 - .L_12)
.L_12:
        /*002c*/ 	.word	0x00000000
        /*0030*/ 	.short	0x0000
        /*0032*/ 	.short	0x0000
        /*0034*/ 	.byte	0x00, 0xf5, 0x21, 0x00


	//----- nvinfo : EIATTR_SPARSE_MMA_MASK
	.align		4
.L_13:
        /*0038*/ 	.byte	0x03, 0x50
        /*003a*/ 	.short	0x0000


	//----- nvinfo : EIATTR_MAXREG_COUNT
	.align		4
        /*003c*/ 	.byte	0x03, 0x1b
        /*003e*/ 	.short	0x00ff


	//----- nvinfo : EIATTR_MERCURY_ISA_VERSION
	.align		4
        /*0040*/ 	.byte	0x03, 0x5f
        /*0042*/ 	.short	0x0101


	//----- nvinfo : EIATTR_VRC_CTA_INIT_COUNT
	.align		4
        /*0044*/ 	.byte	0x02, 0x4a
	.zero		1
	.zero		1


	//----- nvinfo : EIATTR_EXIT_INSTR_OFFSETS
	.align		4
        /*0048*/ 	.byte	0x04, 0x1c
        /*004a*/ 	.short	(.L_15 - .L_14)


	//   ....[0]....
.L_14:
        /*004c*/ 	.word	0x000009e0


	//   ....[1]....
        /*0050*/ 	.word	0x00000e10


	//   ....[2]....
        /*0054*/ 	.word	0x00000f20


	//----- nvinfo : EIATTR_CRS_STACK_SIZE
	.align		4
.L_15:
        /*0058*/ 	.byte	0x04, 0x1e
        /*005a*/ 	.short	(.L_17 - .L_16)
.L_16:
        /*005c*/ 	.word	0x00000000


	//----- nvinfo : EIATTR_CBANK_PARAM_SIZE
	.align		4
.L_17:
        /*0060*/ 	.byte	0x03, 0x19
        /*0062*/ 	.short	0x0010


	//----- nvinfo : EIATTR_PARAM_CBANK
	.align		4
        /*0064*/ 	.byte	0x04, 0x0a
        /*0066*/ 	.short	(.L_19 - .L_18)
	.align		4
.L_18:
        /*0068*/ 	.word	index@(.nv.constant0._Z11IntmaxaddT4Piii)
        /*006c*/ 	.short	0x0380
        /*006e*/ 	.short	0x0010


	//----- nvinfo : EIATTR_SW_WAR
	.align		4
.L_19:
        /*0070*/ 	.byte	0x04, 0x36
        /*0072*/ 	.short	(.L_21 - .L_20)
.L_20:
        /*0074*/ 	.word	0x00000008
.L_21:


//--------------------- .nv.callgraph             --------------------------
	.section	.nv.callgraph,"",@"SHT_CUDA_CALLGRAPH"
	.align	4
	.sectionentsize	8
	.align		4
        /*0000*/ 	.word	0x00000000
	.align		4
        /*0004*/ 	.word	0xffffffff
	.align		4
        /*0008*/ 	.word	0x00000000
	.align		4
        /*000c*/ 	.word	0xfffffffe
	.align		4
        /*0010*/ 	.word	0x00000000
	.align		4
        /*0014*/ 	.word	0xfffffffd
	.align		4
        /*0018*/ 	.word	0x00000000
	.align		4
        /*001c*/ 	.word	0xfffffffc


//--------------------- .text._Z11IntmaxaddT4Piii --------------------------
	.section	.text._Z11IntmaxaddT4Piii,"ax",@progbits
	.align	128
        .global         _Z11IntmaxaddT4Piii
        .type           _Z11IntmaxaddT4Piii,@function
        .size           _Z11IntmaxaddT4Piii,(.L_x_17 - _Z11IntmaxaddT4Piii)
        .other          _Z11IntmaxaddT4Piii,@"STO_CUDA_ENTRY STV_DEFAULT"
_Z11IntmaxaddT4Piii:
.text._Z11IntmaxaddT4Piii:
[----:B------:R-:W-:Y:S08]  /*0000*/  LDC R1, c[0x0][0x37c] ;  /* 0x0000df00ff017b82 */ /* 0x000ff00000000800 */
[----:B------:R-:W0:Y:S01]  /*0010*/  LDC R4, c[0x0][0x370] ;  /* 0x0000dc00ff047b82 */ /* 0x000e220000000800 */
[----:B------:R-:W1:Y:S01]  /*0020*/  LDCU.64 UR6, c[0x0][0x358] ;  /* 0x00006b00ff0677ac */ /* 0x000e620008000a00 */
[----:B------:R-:W-:Y:S01]  /*0030*/  BSSY.RECONVERGENT B0, `(.L_x_0) ;  /* 0x0000078000007945 */ /* 0x000fe20003800200 */
[----:B------:R-:W-:Y:S01]  /*0040*/  IMAD.MOV.U32 R17, RZ, RZ, RZ ;  /* 0x000000ffff117224 */ /* 0x000fe200078e00ff */
[----:B------:R-:W2:Y:S04]  /*0050*/  LDCU UR8, c[0x0][0x38c] ;  /* 0x00007180ff0877ac */ /* 0x000ea80008000800 */
[----:B------:R-:W3:Y:S01]  /*0060*/  S2UR UR4, SR_CTAID.X ;  /* 0x00000000000479c3 */ /* 0x000ee20000002500 */
[----:B0-----:R-:W0:Y:S01]  /*0070*/  I2F.U32.RP R0, R4 ;  /* 0x0000000400007306 */ /* 0x001e220000209000 */
[----:B------:R-:W-:-:S07]  /*0080*/  ISETP.NE.U32.AND P2, PT, R4, RZ, PT ;  /* 0x000000ff0400720c */ /* 0x000fce0003f45070 */
[----:B0-----:R-:W0:Y:S02]  /*0090*/  MUFU.RCP R0, R0 ;  /* 0x0000000000007308 */ /* 0x001e240000001000 */
[----:B0-----:R-:W-:Y:S02]  /*00a0*/  VIADD R2, R0, 0xffffffe ;  /* 0x0ffffffe00027836 */ /* 0x001fe40000000000 */
[----:B------:R-:W0:Y:S04]  /*00b0*/  S2R R0, SR_TID.X ;  /* 0x0000000000007919 */ /* 0x000e280000002100 */
[----:B------:R4:W5:Y:S02]  /*00c0*/  F2I.FTZ.U32.TRUNC.NTZ R3, R2 ;  /* 0x0000000200037305 */ /* 0x000964000021f000 */
[----:B----4-:R-:W-:-:S02]  /*00d0*/  HFMA2 R2, -RZ, RZ, 0, 0 ;  /* 0x00000000ff027431 */ /* 0x010fc400000001ff */
[----:B-----5:R-:W-:-:S04]  /*00e0*/  IMAD.MOV R5, RZ, RZ, -R3 ;  /* 0x000000ffff057224 */ /* 0x020fc800078e0a03 */
[----:B------:R-:W-:-:S04]  /*00f0*/  IMAD R5, R5, R4, RZ ;  /* 0x0000000405057224 */ /* 0x000fc800078e02ff */
[----:B------:R-:W-:-:S06]  /*0100*/  IMAD.HI.U32 R3, R3, R5, R2 ;  /* 0x0000000503037227 */ /* 0x000fcc00078e0002 */
[----:B------:R-:W-:-:S04]  /*0110*/  IMAD.HI.U32 R12, R3, 0x1d4c0, RZ ;  /* 0x0001d4c0030c7827 */ /* 0x000fc800078e00ff */
[----:B------:R-:W-:-:S04]  /*0120*/  IMAD.MOV R3, RZ, RZ, -R12 ;  /* 0x000000ffff037224 */ /* 0x000fc800078e0a0c */
[----:B------:R-:W-:-:S05]  /*0130*/  IMAD R3, R4, R3, 0x1d4c0 ;  /* 0x0001d4c004037424 */ /* 0x000fca00078e0203 */
[----:B------:R-:W-:-:S13]  /*0140*/  ISETP.GE.U32.AND P0, PT, R3, R4, PT ;  /* 0x000000040300720c */ /* 0x000fda0003f06070 */
[----:B------:R-:W-:Y:S01]  /*0150*/  @P0 IMAD.IADD R3, R3, 0x1, -R4 ;  /* 0x0000000103030824 */ /* 0x000fe200078e0a04 */
[----:B------:R-:W-:-:S04]  /*0160*/  @P0 IADD3 R12, PT, PT, R12, 0x1, RZ ;  /* 0x000000010c0c0810 */ /* 0x000fc80007ffe0ff */
[----:B------:R-:W-:-:S13]  /*0170*/  ISETP.GE.U32.AND P1, PT, R3, R4, PT ;  /* 0x000000040300720c */ /* 0x000fda0003f26070 */
[----:B------:R-:W-:Y:S01]  /*0180*/  @P1 VIADD R12, R12, 0x1 ;  /* 0x000000010c0c1836 */ /* 0x000fe20000000000 */
[----:B------:R-:W-:-:S05]  /*0190*/  @!P2 LOP3.LUT R12, RZ, R4, RZ, 0x33, !PT ;  /* 0x00000004ff0ca212 */ /* 0x000fca00078e33ff */
[----:B---3--:R-:W-:-:S04]  /*01a0*/  IMAD R15, R12, UR4, RZ ;  /* 0x000000040c0f7c24 */ /* 0x008fc8000f8e02ff */
[----:B------:R-:W-:Y:S01]  /*01b0*/  IMAD.IADD R12, R12, 0x1, R15 ;  /* 0x000000010c0c7824 */ /* 0x000fe200078e020f */
[----:B0-----:R-:W-:-:S04]  /*01c0*/  IADD3 R13, PT, PT, R15, R0, RZ ;  /* 0x000000000f0d7210 */ /* 0x001fc80007ffe0ff */
[----:B------:R-:W-:-:S13]  /*01d0*/  ISETP.GE.AND P0, PT, R13, R12, PT ;  /* 0x0000000c0d00720c */ /* 0x000fda0003f06270 */
[----:B-12---:R-:W-:Y:S05]  /*01e0*/  @P0 BRA `(.L_x_1) ;  /* 0x0000000400700947 */ /* 0x006fea0003800000 */
[----:B------:R-:W0:Y:S01]  /*01f0*/  LDCU UR4, c[0x0][0x38c] ;  /* 0x00007180ff0477ac */ /* 0x000e220008000800 */
[----:B------:R-:W-:Y:S01]  /*0200*/  BSSY.RECONVERGENT B1, `(.L_x_2) ;  /* 0x0000048000017945 */ /* 0x000fe20003800200 */
[----:B------:R-:W-:Y:S02]  /*0210*/  IMAD.MOV.U32 R17, RZ, RZ, RZ ;  /* 0x000000ffff117224 */ /* 0x000fe400078e00ff */
[----:B------:R-:W-:Y:S02]  /*0220*/  IMAD.MOV.U32 R19, RZ, RZ, R13 ;  /* 0x000000ffff137224 */ /* 0x000fe400078e000d */
[----:B0-----:R-:W-:-:S04]  /*0230*/  IMAD.U32 R14, RZ, RZ, UR4 ;  /* 0x00000004ff0e7e24 */ /* 0x001fc8000f8e00ff */
[----:B------:R-:W0:Y:S01]  /*0240*/  I2F.U32.RP R7, R14 ;  /* 0x0000000e00077306 */ /* 0x000e220000209000 */
[----:B------:R-:W-:Y:S01]  /*0250*/  IMAD.IADD R5, R13, 0x1, R14 ;  /* 0x000000010d057824 */ /* 0x000fe200078e020e */
[----:B------:R-:W-:-:S04]  /*0260*/  ISETP.NE.U32.AND P2, PT, R14, RZ, PT ;  /* 0x000000ff0e00720c */ /* 0x000fc80003f45070 */
[----:B------:R-:W-:-:S04]  /*0270*/  ISETP.GE.AND P0, PT, R5, R12, PT ;  /* 0x0000000c0500720c */ /* 0x000fc80003f06270 */
[----:B------:R-:W-:Y:S01]  /*0280*/  SEL R6, RZ, 0x1, P0 ;  /* 0x00000001ff067807 */ /* 0x000fe20000000000 */
[----:B0-----:R-:W0:Y:S02]  /*0290*/  MUFU.RCP R7, R7 ;  /* 0x0000000700077308 */ /* 0x001e240000001000 */
[----:B0-----:R-:W-:-:S06]  /*02a0*/  IADD3 R2, PT, PT, R7, 0xffffffe, RZ ;  /* 0x0ffffffe07027810 */ /* 0x001fcc0007ffe0ff */
[----:B------:R0:W1:Y:S02]  /*02b0*/  F2I.FTZ.U32.TRUNC.NTZ R3, R2 ;  /* 0x0000000200037305 */ /* 0x000064000021f000 */
[----:B0-----:R-:W-:Y:S01]  /*02c0*/  MOV R2, RZ ;  /* 0x000000ff00027202 */ /* 0x001fe20000000f00 */
[----:B-1----:R-:W-:-:S04]  /*02d0*/  IMAD R4, R3, R14, RZ ;  /* 0x0000000e03047224 */ /* 0x002fc800078e02ff */
[----:B------:R-:W-:Y:S01]  /*02e0*/  IMAD.MOV R9, RZ, RZ, -R4 ;  /* 0x000000ffff097224 */ /* 0x000fe200078e0a04 */
[----:B------:R-:W-:-:S03]  /*02f0*/  VIMNMX R4, PT, PT, R12, R5, !PT ;  /* 0x000000050c047248 */ /* 0x000fc60007fe0100 */
[----:B------:R-:W-:Y:S01]  /*0300*/  IMAD.HI.U32 R8, R3, R9, R2 ;  /* 0x0000000903087227 */ /* 0x000fe200078e0002 */
[----:B------:R-:W-:-:S05]  /*0310*/  IADD3 R5, PT, PT, R4, -R5, -R6 ;  /* 0x8000000504057210 */ /* 0x000fca0007ffe806 */
[----:B------:R-:W-:-:S04]  /*0320*/  IMAD.HI.U32 R3, R8, R5, RZ ;  /* 0x0000000508037227 */ /* 0x000fc800078e00ff */
[----:B------:R-:W-:-:S04]  /*0330*/  IMAD.MOV R2, RZ, RZ, -R3 ;  /* 0x000000ffff027224 */ /* 0x000fc800078e0a03 */
[----:B------:R-:W-:-:S05]  /*0340*/  IMAD R5, R14, R2, R5 ;  /* 0x000000020e057224 */ /* 0x000fca00078e0205 */
[----:B------:R-:W-:-:S13]  /*0350*/  ISETP.GE.U32.AND P0, PT, R5, R14, PT ;  /* 0x0000000e0500720c */ /* 0x000fda0003f06070 */
[----:B------:R-:W-:Y:S01]  /*0360*/  @P0 IMAD.IADD R5, R5, 0x1, -R14 ;  /* 0x0000000105050824 */ /* 0x000fe200078e0a0e */
[----:B------:R-:W-:-:S04]  /*0370*/  @P0 IADD3 R3, PT, PT, R3, 0x1, RZ ;  /* 0x0000000103030810 */ /* 0x000fc80007ffe0ff */
[----:B------:R-:W-:-:S13]  /*0380*/  ISETP.GE.U32.AND P1, PT, R5, R14, PT ;  /* 0x0000000e0500720c */ /* 0x000fda0003f26070 */
[----:B------:R-:W-:Y:S01]  /*0390*/  @P1 VIADD R3, R3, 0x1 ;  /* 0x0000000103031836 */ /* 0x000fe20000000000 */
[----:B------:R-:W-:-:S05]  /*03a0*/  @!P2 LOP3.LUT R3, RZ, R14, RZ, 0x33, !PT ;  /* 0x0000000eff03a212 */ /* 0x000fca00078e33ff */
[----:B------:R-:W-:-:S05]  /*03b0*/  IMAD.IADD R3, R6, 0x1, R3 ;  /* 0x0000000106037824 */ /* 0x000fca00078e0203 */
[C---:B------:R-:W-:Y:S02]  /*03c0*/  ISETP.GE.U32.AND P0, PT, R3.reuse, 0x3, PT ;  /* 0x000000030300780c */ /* 0x040fe40003f06070 */
[----:B------:R-:W-:-:S04]  /*03d0*/  IADD3 R18, PT, PT, R3, 0x1, RZ ;  /* 0x0000000103127810 */ /* 0x000fc80007ffe0ff */
[----:B------:R-:W-:-:S04]  /*03e0*/  LOP3.LUT R16, R18, 0x3, RZ, 0xc0, !PT ;  /* 0x0000000312107812 */ /* 0x000fc800078ec0ff */
[----:B------:R-:W-:-:S03]  /*03f0*/  ISETP.NE.AND P1, PT, R16, RZ, PT ;  /* 0x000000ff1000720c */ /* 0x000fc60003f25270 */
[----:B------:R-:W-:Y:S10]  /*0400*/  @!P0 BRA `(.L_x_3) ;  /* 0x00000000009c8947 */ /* 0x000ff40003800000 */
[----:B------:R-:W0:Y:S01]  /*0410*/  S2UR UR5, SR_CgaCtaId ;  /* 0x00000000000579c3 */ /* 0x000e220000008800 */
[----:B------:R-:W-:Y:S01]  /*0420*/  UMOV UR4, 0x400 ;  /* 0x0000040000047882 */ /* 0x000fe20000000000 */
[----:B------:R-:W-:Y:S01]  /*0430*/  LEA R21, R0, R15, 0x1 ;  /* 0x0000000f00157211 */ /* 0x000fe200078e08ff */
[----:B------:R-:W-:Y:S01]  /*0440*/  IMAD.MOV.U32 R17, RZ, RZ, RZ ;  /* 0x000000ffff117224 */ /* 0x000fe200078e00ff */
[----:B------:R-:W-:Y:S01]  /*0450*/  LOP3.LUT R18, R18, 0xfffffffc, RZ, 0xc0, !PT ;  /* 0xfffffffc12127812 */ /* 0x000fe200078ec0ff */
[----:B------:R-:W-:Y:S02]  /*0460*/  IMAD.MOV.U32 R19, RZ, RZ, R13 ;  /* 0x000000ffff137224 */ /* 0x000fe400078e000d */
[--C-:B------:R-:W-:Y:S01]  /*0470*/  IMAD R25, R14, 0x2, R21.reuse ;  /* 0x000000020e197824 */ /* 0x100fe200078e0215 */
[----:B------:R-:W1:Y:S01]  /*0480*/  LDC.64 R2, c[0x0][0x380] ;  /* 0x0000e000ff027b82 */ /* 0x000e620000000a00 */
[----:B------:R-:W-:Y:S01]  /*0490*/  IADD3 R18, PT, PT, -R18, RZ, RZ ;  /* 0x000000ff12127210 */ /* 0x000fe20007ffe1ff */
[----:B------:R-:W-:-:S02]  /*04a0*/  IMAD R27, R14, 0x3, R21 ;  /* 0x000000030e1b7824 */ /* 0x000fc400078e0215 */
[----:B------:R-:W-:Y:S01]  /*04b0*/  IMAD.IADD R23, R21, 0x1, R14 ;  /* 0x0000000115177824 */ /* 0x000fe200078e020e */
[----:B0-----:R-:W-:-:S06]  /*04c0*/  ULEA UR4, UR5, UR4, 0x18 ;  /* 0x0000000405047291 */ /* 0x001fcc000f8ec0ff */
[----:B------:R-:W-:-:S07]  /*04d0*/  LEA R29, R0, UR4, 0x2 ;  /* 0x00000004001d7c11 */ /* 0x000fce000f8e10ff */
.L_x_4:
[----:B-1----:R-:W-:-:S04]  /*04e0*/  IMAD.WIDE.U32 R4, R21, 0x4, R2 ;  /* 0x0000000415047825 */ /* 0x002fc800078e0002 */
[--C-:B--2---:R-:W-:Y:S02]  /*04f0*/  IMAD.WIDE.U32 R6, R23, 0x4, R2.reuse ;  /* 0x0000000417067825 */ /* 0x104fe400078e0002 */
[----:B------:R-:W2:Y:S02]  /*0500*/  LDG.E R4, desc[UR6][R4.64] ;  /* 0x0000000604047981 */ /* 0x000ea4000c1e1900 */
[--C-:B------:R-:W-:Y:S02]  /*0510*/  IMAD.WIDE.U32 R8, R25, 0x4, R2.reuse ;  /* 0x0000000419087825 */ /* 0x100fe400078e0002 */
[----:B------:R-:W3:Y:S02]  /*0520*/  LDG.E R6, desc[UR6][R6.64] ;  /* 0x0000000606067981 */ /* 0x000ee4000c1e1900 */
[----:B------:R-:W-:Y:S02]  /*0530*/  IMAD.WIDE.U32 R10, R27, 0x4, R2 ;  /* 0x000000041b0a7825 */ /* 0x000fe400078e0002 */
[----:B------:R-:W4:Y:S04]  /*0540*/  LDG.E R8, desc[UR6][R8.64] ;  /* 0x0000000608087981 */ /* 0x000f28000c1e1900 */
[----:B------:R-:W5:Y:S01]  /*0550*/  LDG.E R10, desc[UR6][R10.64] ;  /* 0x000000060a0a7981 */ /* 0x000f62000c1e1900 */
[----:B------:R-:W-:-:S05]  /*0560*/  MOV R14, UR8 ;  /* 0x00000008000e7c02 */ /* 0x000fca0008000f00 */
[C-C-:B------:R-:W-:Y:S02]  /*0570*/  IMAD R20, R14.reuse, 0x4, R29.reuse ;  /* 0x000000040e147824 */ /* 0x140fe400078e021d */
[C-C-:B------:R-:W-:Y:S02]  /*0580*/  IMAD R22, R14.reuse, 0x8, R29.reuse ;  /* 0x000000080e167824 */ /* 0x140fe400078e021d */
[----:B------:R-:W-:Y:S01]  /*0590*/  IMAD R24, R14, 0xc, R29 ;  /* 0x0000000c0e187824 */ /* 0x000fe200078e021d */
[----:B------:R-:W-:-:S04]  /*05a0*/  IADD3 R18, PT, PT, R18, 0x4, RZ ;  /* 0x0000000412127810 */ /* 0x000fc80007ffe0ff */
[----:B------:R-:W-:Y:S01]  /*05b0*/  ISETP.NE.AND P0, PT, R18, RZ, PT ;  /* 0x000000ff1200720c */ /* 0x000fe20003f05270 */
[C---:B------:R-:W-:Y:S01]  /*05c0*/  IMAD R17, R14.reuse, 0x4, R17 ;  /* 0x000000040e117824 */ /* 0x040fe200078e0211 */
[C---:B------:R-:W-:Y:S01]  /*05d0*/  LEA R19, R14.reuse, R19, 0x2 ;  /* 0x000000130e137211 */ /* 0x040fe200078e10ff */
[C---:B------:R-:W-:Y:S01]  /*05e0*/  IMAD R23, R14.reuse, 0x4, R23 ;  /* 0x000000040e177824 */ /* 0x040fe200078e0217 */
[C---:B------:R-:W-:Y:S01]  /*05f0*/  LEA R27, R14.reuse, R27, 0x2 ;  /* 0x0000001b0e1b7211 */ /* 0x040fe200078e10ff */
[C---:B------:R-:W-:Y:S02]  /*0600*/  IMAD R21, R14.reuse, 0x4, R21 ;  /* 0x000000040e157824 */ /* 0x040fe400078e0215 */
[C---:B------:R-:W-:Y:S01]  /*0610*/  IMAD R25, R14.reuse, 0x4, R25 ;  /* 0x000000040e197824 */ /* 0x040fe200078e0219 */
[----:B--2---:R0:W-:Y:S04]  /*0620*/  STS [R29], R4 ;  /* 0x000000041d007388 */ /* 0x0041e80000000800 */
[----:B---3--:R2:W-:Y:S04]  /*0630*/  STS [R20], R6 ;  /* 0x0000000614007388 */ /* 0x0085e80000000800 */
[----:B----4-:R2:W-:Y:S04]  /*0640*/  STS [R22], R8 ;  /* 0x0000000816007388 */ /* 0x0105e80000000800 */
[----:B-----5:R2:W-:Y:S01]  /*0650*/  STS [R24], R10 ;  /* 0x0000000a18007388 */ /* 0x0205e20000000800 */
[----:B0-----:R-:W-:Y:S01]  /*0660*/  IMAD R29, R14, 0x10, R29 ;  /* 0x000000100e1d7824 */ /* 0x001fe200078e021d */
[----:B------:R-:W-:Y:S06]  /*0670*/  @P0 BRA `(.L_x_4) ;  /* 0xfffffffc00980947 */ /* 0x000fec000383ffff */
.L_x_3:
[----:B------:R-:W-:Y:S05]  /*0680*/  BSYNC.RECONVERGENT B1 ;  /* 0x0000000000017941 */ /* 0x000fea0003800200 */
.L_x_2:
[----:B------:R-:W-:Y:S05]  /*0690*/  @!P1 BRA `(.L_x_1) ;  /* 0x0000000000449947 */ /* 0x000fea0003800000 */
[----:B------:R-:W0:Y:S01]  /*06a0*/  S2UR UR5, SR_CgaCtaId ;  /* 0x00000000000579c3 */ /* 0x000e220000008800 */
[----:B------:R-:W-:Y:S01]  /*06b0*/  UMOV UR4, 0x400 ;  /* 0x0000040000047882 */ /* 0x000fe20000000000 */
[----:B------:R-:W-:Y:S01]  /*06c0*/  IMAD.IADD R4, R17, 0x1, R0 ;  /* 0x0000000111047824 */ /* 0x000fe200078e0200 */
[----:B------:R-:W-:Y:S01]  /*06d0*/  IADD3 R9, PT, PT, R0, R19, RZ ;  /* 0x0000001300097210 */ /* 0x000fe20007ffe0ff */
[----:B------:R-:W-:-:S04]  /*06e0*/  IMAD.MOV R16, RZ, RZ, -R16 ;  /* 0x000000ffff107224 */ /* 0x000fc800078e0a10 */
[----:B------:R-:W1:Y:S01]  /*06f0*/  LDC.64 R2, c[0x0][0x380] ;  /* 0x0000e000ff027b82 */ /* 0x000e620000000a00 */
[----:B0-----:R-:W-:-:S06]  /*0700*/  ULEA UR4, UR5, UR4, 0x18 ;  /* 0x0000000405047291 */ /* 0x001fcc000f8ec0ff */
[----:B------:R-:W-:-:S07]  /*0710*/  LEA R7, R4, UR4, 0x2 ;  /* 0x0000000404077c11 */ /* 0x000fce000f8e10ff */
.L_x_5:
[----:B-1----:R-:W-:-:S06]  /*0720*/  IMAD.WIDE.U32 R4, R9, 0x4, R2 ;  /* 0x0000000409047825 */ /* 0x002fcc00078e0002 */
[----:B------:R-:W3:Y:S01]  /*0730*/  LDG.E R4, desc[UR6][R4.64] ;  /* 0x0000000604047981 */ /* 0x000ee2000c1e1900 */
[----:B------:R-:W-:Y:S01]  /*0740*/  VIADD R16, R16, 0x1 ;  /* 0x0000000110107836 */ /* 0x000fe20000000000 */
[----:B------:R-:W-:Y:S01]  /*0750*/  IADD3 R17, PT, PT, R17, R14, RZ ;  /* 0x0000000e11117210 */ /* 0x000fe20007ffe0ff */
[----:B------:R-:W-:-:S03]  /*0760*/  IMAD.IADD R9, R9, 0x1, R14 ;  /* 0x0000000109097824 */ /* 0x000fc600078e020e */
[----:B------:R-:W-:Y:S01]  /*0770*/  ISETP.NE.AND P0, PT, R16, RZ, PT ;  /* 0x000000ff1000720c */ /* 0x000fe20003f05270 */
[----:B---3--:R0:W-:Y:S02]  /*0780*/  STS [R7], R4 ;  /* 0x0000000407007388 */ /* 0x0081e40000000800 */
[----:B0-----:R-:W-:-:S10]  /*0790*/  IMAD R7, R14, 0x4, R7 ;  /* 0x000000040e077824 */ /* 0x001fd400078e0207 */
[----:B------:R-:W-:Y:S05]  /*07a0*/  @P0 BRA `(.L_x_5) ;  /* 0xfffffffc00dc0947 */ /* 0x000fea000383ffff */
.L_x_1:
[----:B------:R-:W-:Y:S05]  /*07b0*/  BSYNC.RECONVERGENT B0 ;  /* 0x0000000000007941 */ /* 0x000fea0003800200 */
.L_x_0:
[----:B------:R-:W0:Y:S02]  /*07c0*/  LDCU UR4, c[0x0][0x388] ;  /* 0x00007100ff0477ac */ /* 0x000e240008000800 */
[----:B0-----:R-:W-:-:S09]  /*07d0*/  UISETP.GE.AND UP0, UPT, UR4, 0x1, UPT ;  /* 0x000000010400788c */ /* 0x001fd2000bf06270 */
[----:B------:R-:W-:Y:S05]  /*07e0*/  BRA.U !UP0, `(.L_x_6) ;  /* 0x0000000108787547 */ /* 0x000fea000b800000 */
[----:B------:R-:W0:Y:S01]  /*07f0*/  S2UR UR5, SR_CgaCtaId ;  /* 0x00000000000579c3 */ /* 0x000e220000008800 */
[----:B------:R-:W-:Y:S01]  /*0800*/  UMOV UR4, 0x400 ;  /* 0x0000040000047882 */ /* 0x000fe20000000000 */
[----:B------:R-:W-:Y:S01]  /*0810*/  IADD3 R17, PT, PT, R0, R17, RZ ;  /* 0x0000001100117210 */ /* 0x000fe20007ffe0ff */
[----:B------:R-:W-:Y:S01]  /*0820*/  IMAD.MOV.U32 R2, RZ, RZ, RZ ;  /* 0x000000ffff027224 */ /* 0x000fe200078e00ff */
[----:B0-----:R-:W-:-:S03]  /*0830*/  ULEA UR5, UR5, UR4, 0x18 ;  /* 0x0000000405057291 */ /* 0x001fc6000f8ec0ff */
[----:B------:R-:W-:-:S03]  /*0840*/  UMOV UR4, URZ ;  /* 0x000000ff00047c82 */ /* 0x000fc60008000000 */
[----:B--2---:R-:W-:-:S07]  /*0850*/  LEA R6, R0, UR5, 0x2 ;  /* 0x0000000500067c11 */ /* 0x004fce000f8e10ff */
.L_x_11:
[----:B------:R-:W0:Y:S01]  /*0860*/  LDS R3, [R6] ;  /* 0x0000000006037984 */ /* 0x000e220000000800 */
[----:B------:R-:W-:Y:S01]  /*0870*/  ISETP.GE.U32.AND P0, PT, R0, R17, PT ;  /* 0x000000110000720c */ /* 0x000fe20003f06070 */
[----:B------:R-:W-:Y:S01]  /*0880*/  BSSY.RECONVERGENT B0, `(.L_x_7) ;  /* 0x0000010000007945 */ /* 0x000fe20003800200 */
[----:B0-----:R-:W-:-:S11]  /*0890*/  VIADDMNMX R2, R3, 0xa, R2, !PT ;  /* 0x0000000a03027846 */ /* 0x001fd60007800102 */
[----:B-1----:R-:W-:Y:S05]  /*08a0*/  @P0 BRA `(.L_x_8) ;  /* 0x0000000000340947 */ /* 0x002fea0003800000 */
[----:B------:R-:W0:Y:S01]  /*08b0*/  LDC R8, c[0x0][0x38c] ;  /* 0x0000e300ff087b82 */ /* 0x000e220000000800 */
[----:B------:R-:W-:Y:S01]  /*08c0*/  BSSY.RECONVERGENT B1, `(.L_x_9) ;  /* 0x000000a000017945 */ /* 0x000fe20003800200 */
[----:B------:R-:W-:-:S07]  /*08d0*/  MOV R3, R0 ;  /* 0x0000000000037202 */ /* 0x000fce0000000f00 */
.L_x_10:
[C---:B-1----:R-:W-:Y:S01]  /*08e0*/  LEA R4, R3.reuse, UR5, 0x2 ;  /* 0x0000000503047c11 */ /* 0x042fe2000f8e10ff */
[----:B0-----:R-:W-:-:S04]  /*08f0*/  IMAD.IADD R3, R3, 0x1, R8 ;  /* 0x0000000103037824 */ /* 0x001fc800078e0208 */
[----:B------:R-:W0:Y:S01]  /*0900*/  LDS R5, [R4] ;  /* 0x0000000004057984 */ /* 0x000e220000000800 */
[----:B------:R-:W-:Y:S02]  /*0910*/  ISETP.GE.U32.AND P0, PT, R3, R17, PT ;  /* 0x000000110300720c */ /* 0x000fe40003f06070 */
[----:B0-----:R-:W-:Y:S02]  /*0920*/  VIADDMNMX R7, R5, 0x2, R2, !PT ;  /* 0x0000000205077846 */ /* 0x001fe40007800102 */
[----:B------:R-:W-:-:S03]  /*0930*/  MOV R2, R5 ;  /* 0x0000000500027202 */ /* 0x000fc60000000f00 */
[----:B------:R1:W-:Y:S06]  /*0940*/  STS [R4], R7 ;  /* 0x0000000704007388 */ /* 0x0003ec0000000800 */
[----:B------:R-:W-:Y:S05]  /*0950*/  @!P0 BRA `(.L_x_10) ;  /* 0xfffffffc00e08947 */ /* 0x000fea000383ffff */
[----:B------:R-:W-:Y:S05]  /*0960*/  BSYNC.RECONVERGENT B1 ;  /* 0x0000000000017941 */ /* 0x000fea0003800200 */
.L_x_9:
[----:B------:R-:W-:-:S07]  /*0970*/  IMAD.MOV.U32 R2, RZ, RZ, R5 ;  /* 0x000000ffff027224 */ /* 0x000fce00078e0005 */
.L_x_8:
[----:B------:R-:W-:Y:S05]  /*0980*/  BSYNC.RECONVERGENT B0 ;  /* 0x0000000000007941 */ /* 0x000fea0003800200 */
.L_x_7:
[----:B------:R-:W0:Y:S01]  /*0990*/  LDCU UR8, c[0x0][0x388] ;  /* 0x00007100ff0877ac */ /* 0x000e220008000800 */
[----:B------:R-:W-:-:S04]  /*09a0*/  UIADD3 UR4, UPT, UPT, UR4, 0x1, URZ ;  /* 0x0000000104047890 */ /* 0x000fc8000fffe0ff */
[----:B0-----:R-:W-:-:S09]  /*09b0*/  UISETP.NE.AND UP0, UPT, UR4, UR8, UPT ;  /* 0x000000080400728c */ /* 0x001fd2000bf05270 */
[----:B------:R-:W-:Y:S05]  /*09c0*/  BRA.U UP0, `(.L_x_11) ;  /* 0xfffffffd00a47547 */ /* 0x000fea000b83ffff */
.L_x_6:
[----:B------:R-:W-:-:S13]  /*09d0*/  ISETP.GE.AND P0, PT, R13, R12, PT ;  /* 0x0000000c0d00720c */ /* 0x000fda0003f06270 */
[----:B------:R-:W-:Y:S05]  /*09e0*/  @P0 EXIT ;  /* 0x000000000000094d */ /* 0x000fea0003800000 */
[----:B------:R-:W2:Y:S01]  /*09f0*/  LDC R14, c[0x0][0x38c] ;  /* 0x0000e300ff0e7b82 */ /* 0x000ea20000000800 */
[----:B------:R-:W-:Y:S01]  /*0a00*/  BSSY.RECONVERGENT B0, `(.L_x_12) ;  /* 0x0000040000007945 */ /* 0x000fe20003800200 */
[----:B------:R-:W-:Y:S01]  /*0a10*/  HFMA2 R17, -RZ, RZ, 0, 0 ;  /* 0x00000000ff117431 */ /* 0x000fe200000001ff */
[----:B--2---:R-:W0:Y:S01]  /*0a20*/  I2F.U32.RP R6, R14 ;  /* 0x0000000e00067306 */ /* 0x004e220000209000 */
[----:B------:R-:W-:Y:S02]  /*0a30*/  IADD3 R5, PT, PT, R13, R14, RZ ;  /* 0x0000000e0d057210 */ /* 0x000fe40007ffe0ff */
[----:B------:R-:W-:Y:S02]  /*0a40*/  ISETP.NE.U32.AND P2, PT, R14, RZ, PT ;  /* 0x000000ff0e00720c */ /* 0x000fe40003f45070 */
[----:B------:R-:W-:Y:S02]  /*0a50*/  ISETP.GE.AND P0, PT, R5, R12, PT ;  /* 0x0000000c0500720c */ /* 0x000fe40003f06270 */
[----:B------:R-:W-:-:S02]  /*0a60*/  VIMNMX R12, PT, PT, R12, R5, !PT ;  /* 0x000000050c0c7248 */ /* 0x000fc40007fe0100 */
[----:B-1----:R-:W-:-:S04]  /*0a70*/  SEL R4, RZ, 0x1, P0 ;  /* 0x00000001ff047807 */ /* 0x002fc80000000000 */
[----:B------:R-:W-:Y:S01]  /*0a80*/  IADD3 R5, PT, PT, R12, -R5, -R4 ;  /* 0x800000050c057210 */ /* 0x000fe20007ffe804 */
[----:B0-----:R-:W0:Y:S02]  /*0a90*/  MUFU.RCP R6, R6 ;  /* 0x0000000600067308 */ /* 0x001e240000001000 */
[----:B0-----:R-:W-:-:S06]  /*0aa0*/  IADD3 R2, PT, PT, R6, 0xffffffe, RZ ;  /* 0x0ffffffe06027810 */ /* 0x001fcc0007ffe0ff */
[----:B------:R0:W1:Y:S02]  /*0ab0*/  F2I.FTZ.U32.TRUNC.NTZ R3, R2 ;  /* 0x0000000200037305 */ /* 0x000064000021f000 */
[----:B0-----:R-:W-:Y:S02]  /*0ac0*/  IMAD.MOV.U32 R2, RZ, RZ, RZ ;  /* 0x000000ffff027224 */ /* 0x001fe400078e00ff */
[----:B-1----:R-:W-:-:S04]  /*0ad0*/  IMAD.MOV R7, RZ, RZ, -R3 ;  /* 0x000000ffff077224 */ /* 0x002fc800078e0a03 */
[----:B------:R-:W-:-:S04]  /*0ae0*/  IMAD R7, R7, R14, RZ ;  /* 0x0000000e07077224 */ /* 0x000fc800078e02ff */
[----:B------:R-:W-:-:S06]  /*0af0*/  IMAD.HI.U32 R6, R3, R7, R2 ;  /* 0x0000000703067227 */ /* 0x000fcc00078e0002 */
[----:B------:R-:W-:-:S05]  /*0b00*/  IMAD.HI.U32 R3, R6, R5, RZ ;  /* 0x0000000506037227 */ /* 0x000fca00078e00ff */
[----:B------:R-:W-:-:S05]  /*0b10*/  IADD3 R2, PT, PT, -R3, RZ, RZ ;  /* 0x000000ff03027210 */ /* 0x000fca0007ffe1ff */
[----:B------:R-:W-:-:S05]  /*0b20*/  IMAD R5, R14, R2, R5 ;  /* 0x000000020e057224 */ /* 0x000fca00078e0205 */
[----:B------:R-:W-:-:S13]  /*0b30*/  ISETP.GE.U32.AND P0, PT, R5, R14, PT ;  /* 0x0000000e0500720c */ /* 0x000fda0003f06070 */
[----:B------:R-:W-:Y:S01]  /*0b40*/  @P0 IMAD.IADD R5, R5, 0x1, -R14 ;  /* 0x0000000105050824 */ /* 0x000fe200078e0a0e */
[----:B------:R-:W-:-:S04]  /*0b50*/  @P0 IADD3 R3, PT, PT, R3, 0x1, RZ ;  /* 0x0000000103030810 */ /* 0x000fc80007ffe0ff */
[----:B------:R-:W-:-:S13]  /*0b60*/  ISETP.GE.U32.AND P1, PT, R5, R14, PT ;  /* 0x0000000e0500720c */ /* 0x000fda0003f26070 */
[----:B------:R-:W-:Y:S01]  /*0b70*/  @P1 VIADD R3, R3, 0x1 ;  /* 0x0000000103031836 */ /* 0x000fe20000000000 */
[----:B------:R-:W-:-:S04]  /*0b80*/  @!P2 LOP3.LUT R3, RZ, R14, RZ, 0x33, !PT ;  /* 0x0000000eff03a212 */ /* 0x000fc800078e33ff */
[----:B------:R-:W-:-:S04]  /*0b90*/  IADD3 R3, PT, PT, R4, R3, RZ ;  /* 0x0000000304037210 */ /* 0x000fc80007ffe0ff */
[C---:B------:R-:W-:Y:S01]  /*0ba0*/  ISETP.GE.U32.AND P0, PT, R3.reuse, 0x3, PT ;  /* 0x000000030300780c */ /* 0x040fe20003f06070 */
[----:B------:R-:W-:-:S05]  /*0bb0*/  VIADD R4, R3, 0x1 ;  /* 0x0000000103047836 */ /* 0x000fca0000000000 */
[----:B------:R-:W-:-:S04]  /*0bc0*/  LOP3.LUT R12, R4, 0x3, RZ, 0xc0, !PT ;  /* 0x00000003040c7812 */ /* 0x000fc800078ec0ff */
[----:B------:R-:W-:-:S03]  /*0bd0*/  ISETP.NE.AND P1, PT, R12, RZ, PT ;  /* 0x000000ff0c00720c */ /* 0x000fc60003f25270 */
[----:B------:R-:W-:Y:S10]  /*0be0*/  @!P0 BRA `(.L_x_13) ;  /* 0x0000000000848947 */ /* 0x000ff40003800000 */
[----:B------:R-:W0:Y:S01]  /*0bf0*/  S2UR UR5, SR_CgaCtaId ;  /* 0x00000000000579c3 */ /* 0x000e220000008800 */
[----:B------:R-:W-:Y:S01]  /*0c00*/  UMOV UR4, 0x400 ;  /* 0x0000040000047882 */ /* 0x000fe20000000000 */
[----:B------:R-:W-:Y:S01]  /*0c10*/  IMAD R19, R0, 0x2, R15 ;  /* 0x0000000200137824 */ /* 0x000fe200078e020f */
[----:B------:R-:W-:-:S03]  /*0c20*/  LOP3.LUT R17, R4, 0xfffffffc, RZ, 0xc0, !PT ;  /* 0xfffffffc04117812 */ /* 0x000fc600078ec0ff */
[C-C-:B------:R-:W-:Y:S01]  /*0c30*/  IMAD R23, R14.reuse, 0x2, R19.reuse ;  /* 0x000000020e177824 */ /* 0x140fe200078e0213 */
[----:B------:R-:W-:Y:S01]  /*0c40*/  IADD3 R21, PT, PT, R19, R14, RZ ;  /* 0x0000000e13157210 */ /* 0x000fe20007ffe0ff */
[----:B------:R-:W1:Y:S01]  /*0c50*/  LDC.64 R2, c[0x0][0x380] ;  /* 0x0000e000ff027b82 */ /* 0x000e620000000a00 */
[----:B------:R-:W-:Y:S01]  /*0c60*/  IMAD R25, R14, 0x3, R19 ;  /* 0x000000030e197824 */ /* 0x000fe200078e0213 */
[----:B------:R-:W-:Y:S01]  /*0c70*/  IADD3 R15, PT, PT, -R17, RZ, RZ ;  /* 0x000000ff110f7210 */ /* 0x000fe20007ffe1ff */
[----:B0-----:R-:W-:-:S06]  /*0c80*/  ULEA UR4, UR5, UR4, 0x18 ;  /* 0x0000000405047291 */ /* 0x001fcc000f8ec0ff */
[----:B------:R-:W-:-:S05]  /*0c90*/  LEA R16, R0, UR4, 0x2 ;  /* 0x0000000400107c11 */ /* 0x000fca000f8e10ff */
[----:B------:R-:W-:-:S07]  /*0ca0*/  VIADD R16, R16, 0x8 ;  /* 0x0000000810107836 */ /* 0x000fce0000000000 */
.L_x_14:
[----:B0-----:R-:W0:Y:S01]  /*0cb0*/  LDS R27, [R16+-0x8] ;  /* 0xfffff800101b7984 */ /* 0x001e220000000800 */
[--C-:B-1----:R-:W-:Y:S01]  /*0cc0*/  IMAD.WIDE.U32 R4, R19, 0x4, R2.reuse ;  /* 0x0000000413047825 */ /* 0x102fe200078e0002 */
[----:B------:R-:W-:Y:S02]  /*0cd0*/  IADD3 R15, PT, PT, R15, 0x4, RZ ;  /* 0x000000040f0f7810 */ /* 0x000fe40007ffe0ff */
[----:B------:R-:W1:Y:S01]  /*0ce0*/  LDS R29, [R16+-0x4] ;  /* 0xfffffc00101d7984 */ /* 0x000e620000000800 */
[--C-:B------:R-:W-:Y:S01]  /*0cf0*/  IMAD.WIDE.U32 R6, R21, 0x4, R2.reuse ;  /* 0x0000000415067825 */ /* 0x100fe200078e0002 */
[----:B------:R-:W-:Y:S02]  /*0d00*/  ISETP.NE.AND P0, PT, R15, RZ, PT ;  /* 0x000000ff0f00720c */ /* 0x000fe40003f05270 */
[----:B------:R-:W2:Y:S01]  /*0d10*/  LDS R18, [R16] ;  /* 0x0000000010127984 */ /* 0x000ea20000000800 */
[----:B------:R-:W-:Y:S01]  /*0d20*/  IMAD.WIDE.U32 R8, R23, 0x4, R2 ;  /* 0x0000000417087825 */ /* 0x000fe200078e0002 */
[----:B------:R-:W-:-:S02]  /*0d30*/  LEA R21, R14, R21, 0x2 ;  /* 0x000000150e157211 */ /* 0x000fc400078e10ff */
[----:B------:R3:W4:Y:S01]  /*0d40*/  LDS R20, [R16+0x4] ;  /* 0x0000040010147984 */ /* 0x0007220000000800 */
[----:B------:R-:W-:Y:S01]  /*0d50*/  IMAD.WIDE.U32 R10, R25, 0x4, R2 ;  /* 0x00000004190a7825 */ /* 0x000fe200078e0002 */
[----:B------:R-:W-:-:S03]  /*0d60*/  LEA R25, R14, R25, 0x2 ;  /* 0x000000190e197211 */ /* 0x000fc600078e10ff */
[C---:B------:R-:W-:Y:S02]  /*0d70*/  IMAD R13, R14.reuse, 0x4, R13 ;  /* 0x000000040e0d7824 */ /* 0x040fe400078e020d */
[----:B------:R-:W-:Y:S01]  /*0d80*/  IMAD R23, R14, 0x4, R23 ;  /* 0x000000040e177824 */ /* 0x000fe200078e0217 */
[----:B---3--:R-:W-:Y:S01]  /*0d90*/  IADD3 R16, PT, PT, R16, 0x10, RZ ;  /* 0x0000001010107810 */ /* 0x008fe20007ffe0ff */
[----:B------:R-:W-:Y:S01]  /*0da0*/  IMAD R19, R14, 0x4, R19 ;  /* 0x000000040e137824 */ /* 0x000fe200078e0213 */
[----:B0-----:R0:W-:Y:S04]  /*0db0*/  STG.E desc[UR6][R4.64], R27 ;  /* 0x0000001b04007986 */ /* 0x0011e8000c101906 */
[----:B-1----:R0:W-:Y:S04]  /*0dc0*/  STG.E desc[UR6][R6.64], R29 ;  /* 0x0000001d06007986 */ /* 0x0021e8000c101906 */
[----:B--2---:R0:W-:Y:S04]  /*0dd0*/  STG.E desc[UR6][R8.64], R18 ;  /* 0x0000001208007986 */ /* 0x0041e8000c101906 */
[----:B----4-:R0:W-:Y:S01]  /*0de0*/  STG.E desc[UR6][R10.64], R20 ;  /* 0x000000140a007986 */ /* 0x0101e2000c101906 */
[----:B------:R-:W-:Y:S05]  /*0df0*/  @P0 BRA `(.L_x_14) ;  /* 0xfffffffc00ac0947 */ /* 0x000fea000383ffff */
.L_x_13:
[----:B------:R-:W-:Y:S05]  /*0e00*/  BSYNC.RECONVERGENT B0 ;  /* 0x0000000000007941 */ /* 0x000fea0003800200 */
.L_x_12:
[----:B------:R-:W-:Y:S05]  /*0e10*/  @!P1 EXIT ;  /* 0x000000000000994d */ /* 0x000fea0003800000 */
[----:B------:R-:W1:Y:S01]  /*0e20*/  S2UR UR5, SR_CgaCtaId ;  /* 0x00000000000579c3 */ /* 0x000e620000008800 */
[----:B------:R-:W-:Y:S01]  /*0e30*/  UMOV UR4, 0x400 ;  /* 0x0000040000047882 */ /* 0x000fe20000000000 */
[C---:B------:R-:W-:Y:S01]  /*0e40*/  IMAD.IADD R17, R0.reuse, 0x1, R17 ;  /* 0x0000000100117824 */ /* 0x040fe200078e0211 */
[----:B------:R-:W-:Y:S01]  /*0e50*/  IADD3 R13, PT, PT, R0, R13, RZ ;  /* 0x0000000d000d7210 */ /* 0x000fe20007ffe0ff */
[----:B------:R-:W-:-:S04]  /*0e60*/  IMAD.MOV R12, RZ, RZ, -R12 ;  /* 0x000000ffff0c7224 */ /* 0x000fc800078e0a0c */
[----:B0-----:R-:W0:Y:S01]  /*0e70*/  LDC.64 R4, c[0x0][0x380] ;  /* 0x0000e000ff047b82 */ /* 0x001e220000000a00 */
[----:B-1----:R-:W-:-:S06]  /*0e80*/  ULEA UR4, UR5, UR4, 0x18 ;  /* 0x0000000405047291 */ /* 0x002fcc000f8ec0ff */
[----:B------:R-:W-:-:S07]  /*0e90*/  LEA R17, R17, UR4, 0x2 ;  /* 0x0000000411117c11 */ /* 0x000fce000f8e10ff */
.L_x_15:
[----:B-1----:R1:W2:Y:S01]  /*0ea0*/  LDS R7, [R17] ;  /* 0x0000000011077984 */ /* 0x0022a20000000800 */
[----:B0-----:R-:W-:Y:S01]  /*0eb0*/  IMAD.WIDE.U32 R2, R13, 0x4, R4 ;  /* 0x000000040d027825 */ /* 0x001fe200078e0004 */
[----:B------:R-:W-:-:S03]  /*0ec0*/  IADD3 R12, PT, PT, R12, 0x1, RZ ;  /* 0x000000010c0c7810 */ /* 0x000fc60007ffe0ff */
[----:B------:R-:W-:Y:S01]  /*0ed0*/  IMAD.IADD R13, R13, 0x1, R14 ;  /* 0x000000010d0d7824 */ /* 0x000fe200078e020e */
[----:B------:R-:W-:Y:S02]  /*0ee0*/  ISETP.NE.AND P0, PT, R12, RZ, PT ;  /* 0x000000ff0c00720c */ /* 0x000fe40003f05270 */
[----:B-1----:R-:W-:Y:S01]  /*0ef0*/  IADD3 R17, PT, PT, R17, 0x4, RZ ;  /* 0x0000000411117810 */ /* 0x002fe20007ffe0ff */
[----:B--2---:R1:W-:Y:S10]  /*0f00*/  STG.E desc[UR6][R2.64], R7 ;  /* 0x0000000702007986 */ /* 0x0043f4000c101906 */
[----:B------:R-:W-:Y:S05]  /*0f10*/  @P0 BRA `(.L_x_15) ;  /* 0xfffffffc00e00947 */ /* 0x000fea000383ffff */
[----:B------:R-:W-:Y:S05]  /*0f20*/  EXIT ;  /* 0x000000000000794d */ /* 0x000fea0003800000 */
.L_x_16:
[----:B------:R-:W-:-:S00]  /*0f30*/  BRA `(.L_x_16) ;  /* 0xfffffffc00fc7947 */ /* 0x000fc0000383ffff */
[----:B------:R-:W-:-:S00]  /*0f40*/  NOP ;  /* 0x0000000000007918 */ /* 0x000fc00000000000 */
        /* <DEDUP_REMOVED lines=11> */
.L_x_17:


//--------------------- .nv.shared._Z11IntmaxaddT4Piii --------------------------
	.section	.nv.shared._Z11IntmaxaddT4Piii,"aw",@nobits
	.sectionflags	@""
	.align	4
.nv.shared._Z11IntmaxaddT4Piii:
	.zero		3024


//--------------------- .nv.shared.reserved.0     --------------------------
	.section	.nv.shared.reserved.0,"aw",@nobits
	.weak		__nv_reservedSMEM_offset_0_alias
	.size		__nv_reservedSMEM_offset_0_alias, 0, 64
	.other		__nv_reservedSMEM_offset_0_alias,@"STO_CUDA_RESERVED_SHARED STV_DEFAULT"
__nv_reservedSMEM_offset_0_alias:
	.zero		0
	.zero		64


//--------------------- .nv.constant0._Z11IntmaxaddT4Piii --------------------------
	.section	.nv.constant0._Z11IntmaxaddT4Piii,"a",@progbits
	.sectionflags	@""
	.align	4
.nv.constant0._Z11IntmaxaddT4Piii:
	.zero		912


//--------------------- SYMBOLS --------------------------

	.type		.nv.reservedSmem.offset0,@object
	.size		.nv.reservedSmem.offset0,0x4
	.type		.nv.reservedSmem.cap,@object
	.size		.nv.reservedSmem.cap,0x4
